//
// Generated by NVIDIA NVVM Compiler
//
// Compiler Build ID: CL-36424714
// Cuda compilation tools, release 13.0, V13.0.88
// Based on NVVM 20.0.0
//

.version 9.0
.target sm_100
.address_size 64

	// .globl	_Z23wmma_stress_kernel_bf16Pfi
// _ZZ23wmma_stress_kernel_bf16PfiE4smem has been demoted

.visible .entry _Z23wmma_stress_kernel_bf16Pfi(
	.param .u64 .ptr .align 1 _Z23wmma_stress_kernel_bf16Pfi_param_0,
	.param .u32 _Z23wmma_stress_kernel_bf16Pfi_param_1
)
{
	.reg .pred 	%p<5>;
	.reg .b16 	%rs<3>;
	.reg .b32 	%r<17>;
	.reg .b32 	%f<508>;
	.reg .b64 	%rd<6>;
	// demoted variable
	.shared .align 4 .b8 _ZZ23wmma_stress_kernel_bf16PfiE4smem[1024];
	ld.param.u32 	%r4, [_Z23wmma_stress_kernel_bf16Pfi_param_1];
	mov.u32 	%r5, %ctaid.x;
	mov.u32 	%r6, %ntid.x;
	mov.u32 	%r7, %tid.x;
	mad.lo.s32 	%r8, %r5, %r6, %r7;
	shr.u32 	%r9, %r8, 5;
	setp.ge.s32 	%p1, %r9, %r4;
	@%p1 bra 	$L__BB0_6;
	mov.f32 	%f265, 0f3C23D70A;
	// begin inline asm
	{  cvt.rn.bf16.f32 %rs2, %f265;}

	// end inline asm
	mov.b32 	%r16, 0;
	mov.f32 	%f380, 0f00000000;
	mov.b32 	%r11, {%rs2, %rs2};
	mov.f32 	%f381, %f380;
	mov.f32 	%f382, %f380;
	mov.f32 	%f383, %f380;
	mov.f32 	%f384, %f380;
	mov.f32 	%f385, %f380;
	mov.f32 	%f386, %f380;
	mov.f32 	%f387, %f380;
	mov.f32 	%f388, %f380;
	mov.f32 	%f389, %f380;
	mov.f32 	%f390, %f380;
	mov.f32 	%f391, %f380;
	mov.f32 	%f392, %f380;
	mov.f32 	%f393, %f380;
	mov.f32 	%f394, %f380;
	mov.f32 	%f395, %f380;
	mov.f32 	%f396, %f380;
	mov.f32 	%f397, %f380;
	mov.f32 	%f398, %f380;
	mov.f32 	%f399, %f380;
	mov.f32 	%f400, %f380;
	mov.f32 	%f401, %f380;
	mov.f32 	%f402, %f380;
	mov.f32 	%f403, %f380;
	mov.f32 	%f404, %f380;
	mov.f32 	%f405, %f380;
	mov.f32 	%f406, %f380;
	mov.f32 	%f407, %f380;
	mov.f32 	%f408, %f380;
	mov.f32 	%f409, %f380;
	mov.f32 	%f410, %f380;
	mov.f32 	%f411, %f380;
	mov.f32 	%f412, %f380;
	mov.f32 	%f413, %f380;
	mov.f32 	%f414, %f380;
	mov.f32 	%f415, %f380;
	mov.f32 	%f416, %f380;
	mov.f32 	%f417, %f380;
	mov.f32 	%f418, %f380;
	mov.f32 	%f419, %f380;
	mov.f32 	%f420, %f380;
	mov.f32 	%f421, %f380;
	mov.f32 	%f422, %f380;
	mov.f32 	%f423, %f380;
	mov.f32 	%f424, %f380;
	mov.f32 	%f425, %f380;
	mov.f32 	%f426, %f380;
	mov.f32 	%f427, %f380;
	mov.f32 	%f428, %f380;
	mov.f32 	%f429, %f380;
	mov.f32 	%f430, %f380;
	mov.f32 	%f431, %f380;
	mov.f32 	%f432, %f380;
	mov.f32 	%f433, %f380;
	mov.f32 	%f434, %f380;
	mov.f32 	%f435, %f380;
	mov.f32 	%f436, %f380;
	mov.f32 	%f437, %f380;
	mov.f32 	%f438, %f380;
	mov.f32 	%f439, %f380;
	mov.f32 	%f440, %f380;
	mov.f32 	%f441, %f380;
	mov.f32 	%f442, %f380;
	mov.f32 	%f443, %f380;
	mov.f32 	%f444, %f380;
	mov.f32 	%f445, %f380;
	mov.f32 	%f446, %f380;
	mov.f32 	%f447, %f380;
	mov.f32 	%f448, %f380;
	mov.f32 	%f449, %f380;
	mov.f32 	%f450, %f380;
	mov.f32 	%f451, %f380;
	mov.f32 	%f452, %f380;
	mov.f32 	%f453, %f380;
	mov.f32 	%f454, %f380;
	mov.f32 	%f455, %f380;
	mov.f32 	%f456, %f380;
	mov.f32 	%f457, %f380;
	mov.f32 	%f458, %f380;
	mov.f32 	%f459, %f380;
	mov.f32 	%f460, %f380;
	mov.f32 	%f461, %f380;
	mov.f32 	%f462, %f380;
	mov.f32 	%f463, %f380;
	mov.f32 	%f464, %f380;
	mov.f32 	%f465, %f380;
	mov.f32 	%f466, %f380;
	mov.f32 	%f467, %f380;
	mov.f32 	%f468, %f380;
	mov.f32 	%f469, %f380;
	mov.f32 	%f470, %f380;
	mov.f32 	%f471, %f380;
	mov.f32 	%f472, %f380;
	mov.f32 	%f473, %f380;
	mov.f32 	%f474, %f380;
	mov.f32 	%f475, %f380;
	mov.f32 	%f476, %f380;
	mov.f32 	%f477, %f380;
	mov.f32 	%f478, %f380;
	mov.f32 	%f479, %f380;
	mov.f32 	%f480, %f380;
	mov.f32 	%f481, %f380;
	mov.f32 	%f482, %f380;
	mov.f32 	%f483, %f380;
	mov.f32 	%f484, %f380;
	mov.f32 	%f485, %f380;
	mov.f32 	%f486, %f380;
	mov.f32 	%f487, %f380;
	mov.f32 	%f488, %f380;
	mov.f32 	%f489, %f380;
	mov.f32 	%f490, %f380;
	mov.f32 	%f491, %f380;
	mov.f32 	%f492, %f380;
	mov.f32 	%f493, %f380;
	mov.f32 	%f494, %f380;
	mov.f32 	%f495, %f380;
	mov.f32 	%f496, %f380;
	mov.f32 	%f497, %f380;
	mov.f32 	%f498, %f380;
	mov.f32 	%f499, %f380;
	mov.f32 	%f500, %f380;
	mov.f32 	%f501, %f380;
	mov.f32 	%f502, %f380;
	mov.f32 	%f503, %f380;
	mov.f32 	%f504, %f380;
	mov.f32 	%f505, %f380;
	mov.f32 	%f506, %f380;
	mov.f32 	%f507, %f380;
$L__BB0_2:
	wmma.mma.sync.aligned.row.col.m16n16k16.f32.bf16.bf16.f32 {%f507, %f506, %f505, %f504, %f503, %f502, %f501, %f500}, {%r11, %r11, %r11, %r11}, {%r11, %r11, %r11, %r11}, {%f507, %f506, %f505, %f504, %f503, %f502, %f501, %f500};
	wmma.mma.sync.aligned.row.col.m16n16k16.f32.bf16.bf16.f32 {%f499, %f498, %f497, %f496, %f495, %f494, %f493, %f492}, {%r11, %r11, %r11, %r11}, {%r11, %r11, %r11, %r11}, {%f499, %f498, %f497, %f496, %f495, %f494, %f493, %f492};
	wmma.mma.sync.aligned.row.col.m16n16k16.f32.bf16.bf16.f32 {%f491, %f490, %f489, %f488, %f487, %f486, %f485, %f484}, {%r11, %r11, %r11, %r11}, {%r11, %r11, %r11, %r11}, {%f491, %f490, %f489, %f488, %f487, %f486, %f485, %f484};
	wmma.mma.sync.aligned.row.col.m16n16k16.f32.bf16.bf16.f32 {%f483, %f482, %f481, %f480, %f479, %f478, %f477, %f476}, {%r11, %r11, %r11, %r11}, {%r11, %r11, %r11, %r11}, {%f483, %f482, %f481, %f480, %f479, %f478, %f477, %f476};
	wmma.mma.sync.aligned.row.col.m16n16k16.f32.bf16.bf16.f32 {%f475, %f474, %f473, %f472, %f471, %f470, %f469, %f468}, {%r11, %r11, %r11, %r11}, {%r11, %r11, %r11, %r11}, {%f475, %f474, %f473, %f472, %f471, %f470, %f469, %f468};
	wmma.mma.sync.aligned.row.col.m16n16k16.f32.bf16.bf16.f32 {%f467, %f466, %f465, %f464, %f463, %f462, %f461, %f460}, {%r11, %r11, %r11, %r11}, {%r11, %r11, %r11, %r11}, {%f467, %f466, %f465, %f464, %f463, %f462, %f461, %f460};
	wmma.mma.sync.aligned.row.col.m16n16k16.f32.bf16.bf16.f32 {%f459, %f458, %f457, %f456, %f455, %f454, %f453, %f452}, {%r11, %r11, %r11, %r11}, {%r11, %r11, %r11, %r11}, {%f459, %f458, %f457, %f456, %f455, %f454, %f453, %f452};
	wmma.mma.sync.aligned.row.col.m16n16k16.f32.bf16.bf16.f32 {%f451, %f450, %f449, %f448, %f447, %f446, %f445, %f444}, {%r11, %r11, %r11, %r11}, {%r11, %r11, %r11, %r11}, {%f451, %f450, %f449, %f448, %f447, %f446, %f445, %f444};
	wmma.mma.sync.aligned.row.col.m16n16k16.f32.bf16.bf16.f32 {%f443, %f442, %f441, %f440, %f439, %f438, %f437, %f436}, {%r11, %r11, %r11, %r11}, {%r11, %r11, %r11, %r11}, {%f443, %f442, %f441, %f440, %f439, %f438, %f437, %f436};
	wmma.mma.sync.aligned.row.col.m16n16k16.f32.bf16.bf16.f32 {%f435, %f434, %f433, %f432, %f431, %f430, %f429, %f428}, {%r11, %r11, %r11, %r11}, {%r11, %r11, %r11, %r11}, {%f435, %f434, %f433, %f432, %f431, %f430, %f429, %f428};
	wmma.mma.sync.aligned.row.col.m16n16k16.f32.bf16.bf16.f32 {%f427, %f426, %f425, %f424, %f423, %f422, %f421, %f420}, {%r11, %r11, %r11, %r11}, {%r11, %r11, %r11, %r11}, {%f427, %f426, %f425, %f424, %f423, %f422, %f421, %f420};
	wmma.mma.sync.aligned.row.col.m16n16k16.f32.bf16.bf16.f32 {%f419, %f418, %f417, %f416, %f415, %f414, %f413, %f412}, {%r11, %r11, %r11, %r11}, {%r11, %r11, %r11, %r11}, {%f419, %f418, %f417, %f416, %f415, %f414, %f413, %f412};
	wmma.mma.sync.aligned.row.col.m16n16k16.f32.bf16.bf16.f32 {%f411, %f410, %f409, %f408, %f407, %f406, %f405, %f404}, {%r11, %r11, %r11, %r11}, {%r11, %r11, %r11, %r11}, {%f411, %f410, %f409, %f408, %f407, %f406, %f405, %f404};
	wmma.mma.sync.aligned.row.col.m16n16k16.f32.bf16.bf16.f32 {%f403, %f402, %f401, %f400, %f399, %f398, %f397, %f396}, {%r11, %r11, %r11, %r11}, {%r11, %r11, %r11, %r11}, {%f403, %f402, %f401, %f400, %f399, %f398, %f397, %f396};
	wmma.mma.sync.aligned.row.col.m16n16k16.f32.bf16.bf16.f32 {%f395, %f394, %f393, %f392, %f391, %f390, %f389, %f388}, {%r11, %r11, %r11, %r11}, {%r11, %r11, %r11, %r11}, {%f395, %f394, %f393, %f392, %f391, %f390, %f389, %f388};
	wmma.mma.sync.aligned.row.col.m16n16k16.f32.bf16.bf16.f32 {%f387, %f386, %f385, %f384, %f383, %f382, %f381, %f380}, {%r11, %r11, %r11, %r11}, {%r11, %r11, %r11, %r11}, {%f387, %f386, %f385, %f384, %f383, %f382, %f381, %f380};
	add.s32 	%r16, %r16, 1;
	setp.ne.s32 	%p2, %r16, 1000;
	@%p2 bra 	$L__BB0_2;
	add.f32 	%f267, %f499, %f507;
	add.f32 	%f268, %f498, %f506;
	add.f32 	%f269, %f497, %f505;
	add.f32 	%f270, %f496, %f504;
	add.f32 	%f271, %f495, %f503;
	add.f32 	%f272, %f494, %f502;
	add.f32 	%f273, %f493, %f501;
	add.f32 	%f274, %f492, %f500;
	add.f32 	%f275, %f491, %f267;
	add.f32 	%f276, %f490, %f268;
	add.f32 	%f277, %f489, %f269;
	add.f32 	%f278, %f488, %f270;
	add.f32 	%f279, %f487, %f271;
	add.f32 	%f280, %f486, %f272;
	add.f32 	%f281, %f485, %f273;
	add.f32 	%f282, %f484, %f274;
	add.f32 	%f283, %f483, %f275;
	add.f32 	%f284, %f482, %f276;
	add.f32 	%f285, %f481, %f277;
	add.f32 	%f286, %f480, %f278;
	add.f32 	%f287, %f479, %f279;
	add.f32 	%f288, %f478, %f280;
	add.f32 	%f289, %f477, %f281;
	add.f32 	%f290, %f476, %f282;
	add.f32 	%f291, %f475, %f283;
	add.f32 	%f292, %f474, %f284;
	add.f32 	%f293, %f473, %f285;
	add.f32 	%f294, %f472, %f286;
	add.f32 	%f295, %f471, %f287;
	add.f32 	%f296, %f470, %f288;
	add.f32 	%f297, %f469, %f289;
	add.f32 	%f298, %f468, %f290;
	add.f32 	%f299, %f467, %f291;
	add.f32 	%f300, %f466, %f292;
	add.f32 	%f301, %f465, %f293;
	add.f32 	%f302, %f464, %f294;
	add.f32 	%f303, %f463, %f295;
	add.f32 	%f304, %f462, %f296;
	add.f32 	%f305, %f461, %f297;
	add.f32 	%f306, %f460, %f298;
	add.f32 	%f307, %f459, %f299;
	add.f32 	%f308, %f458, %f300;
	add.f32 	%f309, %f457, %f301;
	add.f32 	%f310, %f456, %f302;
	add.f32 	%f311, %f455, %f303;
	add.f32 	%f312, %f454, %f304;
	add.f32 	%f313, %f453, %f305;
	add.f32 	%f314, %f452, %f306;
	add.f32 	%f315, %f451, %f307;
	add.f32 	%f316, %f450, %f308;
	add.f32 	%f317, %f449, %f309;
	add.f32 	%f318, %f448, %f310;
	add.f32 	%f319, %f447, %f311;
	add.f32 	%f320, %f446, %f312;
	add.f32 	%f321, %f445, %f313;
	add.f32 	%f322, %f444, %f314;
	add.f32 	%f323, %f443, %f315;
	add.f32 	%f324, %f442, %f316;
	add.f32 	%f325, %f441, %f317;
	add.f32 	%f326, %f440, %f318;
	add.f32 	%f327, %f439, %f319;
	add.f32 	%f328, %f438, %f320;
	add.f32 	%f329, %f437, %f321;
	add.f32 	%f330, %f436, %f322;
	add.f32 	%f331, %f435, %f323;
	add.f32 	%f332, %f434, %f324;
	add.f32 	%f333, %f433, %f325;
	add.f32 	%f334, %f432, %f326;
	add.f32 	%f335, %f431, %f327;
	add.f32 	%f336, %f430, %f328;
	add.f32 	%f337, %f429, %f329;
	add.f32 	%f338, %f428, %f330;
	add.f32 	%f339, %f427, %f331;
	add.f32 	%f340, %f426, %f332;
	add.f32 	%f341, %f425, %f333;
	add.f32 	%f342, %f424, %f334;
	add.f32 	%f343, %f423, %f335;
	add.f32 	%f344, %f422, %f336;
	add.f32 	%f345, %f421, %f337;
	add.f32 	%f346, %f420, %f338;
	add.f32 	%f347, %f419, %f339;
	add.f32 	%f348, %f418, %f340;
	add.f32 	%f349, %f417, %f341;
	add.f32 	%f350, %f416, %f342;
	add.f32 	%f351, %f415, %f343;
	add.f32 	%f352, %f414, %f344;
	add.f32 	%f353, %f413, %f345;
	add.f32 	%f354, %f412, %f346;
	add.f32 	%f355, %f411, %f347;
	add.f32 	%f356, %f410, %f348;
	add.f32 	%f357, %f409, %f349;
	add.f32 	%f358, %f408, %f350;
	add.f32 	%f359, %f407, %f351;
	add.f32 	%f360, %f406, %f352;
	add.f32 	%f361, %f405, %f353;
	add.f32 	%f362, %f404, %f354;
	add.f32 	%f363, %f403, %f355;
	add.f32 	%f364, %f402, %f356;
	add.f32 	%f365, %f401, %f357;
	add.f32 	%f366, %f400, %f358;
	add.f32 	%f367, %f399, %f359;
	add.f32 	%f368, %f398, %f360;
	add.f32 	%f369, %f397, %f361;
	add.f32 	%f370, %f396, %f362;
	add.f32 	%f371, %f395, %f363;
	add.f32 	%f372, %f394, %f364;
	add.f32 	%f373, %f393, %f365;
	add.f32 	%f374, %f392, %f366;
	add.f32 	%f375, %f391, %f367;
	add.f32 	%f376, %f390, %f368;
	add.f32 	%f377, %f389, %f369;
	add.f32 	%f378, %f388, %f370;
	add.f32 	%f257, %f387, %f371;
	add.f32 	%f258, %f386, %f372;
	add.f32 	%f259, %f385, %f373;
	add.f32 	%f260, %f384, %f374;
	add.f32 	%f261, %f383, %f375;
	add.f32 	%f262, %f382, %f376;
	add.f32 	%f263, %f381, %f377;
	add.f32 	%f264, %f380, %f378;
	mov.u32 	%r3, %tid.x;
	and.b32  	%r12, %r3, 31;
	setp.ne.s32 	%p3, %r12, 0;
	@%p3 bra 	$L__BB0_6;
	mov.u32 	%r13, _ZZ23wmma_stress_kernel_bf16PfiE4smem;
	mov.b32 	%r14, 16;
	wmma.store.d.sync.aligned.row.m16n16k16.shared.f32 	[%r13], {%f257, %f258, %f259, %f260, %f261, %f262, %f263, %f264}, %r14;
	setp.ne.s32 	%p4, %r3, 0;
	@%p4 bra 	$L__BB0_6;
	ld.param.u64 	%rd5, [_Z23wmma_stress_kernel_bf16Pfi_param_0];
	ld.shared.f32 	%f379, [_ZZ23wmma_stress_kernel_bf16PfiE4smem];
	mov.u32 	%r15, %ctaid.x;
	cvta.to.global.u64 	%rd2, %rd5;
	mul.wide.u32 	%rd3, %r15, 4;
	add.s64 	%rd4, %rd2, %rd3;
	st.global.f32 	[%rd4], %f379;
$L__BB0_6:
	ret;

}


// ===== COMPILED SASS (sm_100) =====

	.target	sm_100

	.elftype	@"ET_EXEC"


//--------------------- .note.nv.tkinfo           --------------------------
	.section	.note.nv.tkinfo,"",@"SHT_NOTE"
	.sectionflags	@"SHF_NOTE_NV_TKINFO"
	.tkinfo
        /*0018*/ 	.word	0x00000002
        /*0030*/ 	.string	""
        /*0030*/ 	.string	"ptxas"
        /*0030*/ 	.string	"Cuda compilation tools, release 13.0, V13.0.88"
        /*0030*/ 	.string	"Build cuda_13.0.r13.0/compiler.36424714_0"
        /*0030*/ 	.string	"-arch sm_100 -m 64 "



//--------------------- .note.nv.cuinfo           --------------------------
	.section	.note.nv.cuinfo,"",@"SHT_NOTE"
	.sectionflags	@"SHF_NOTE_NV_CUINFO"
        /*0018*/ 	.short	0x0002
        /*001a*/ 	.short	0x0064
        /*001c*/ 	.short	0x0082
	.zero		2


//--------------------- .nv.info                  --------------------------
	.section	.nv.info,"",@"SHT_CUDA_INFO"
	.align	4


	//----- nvinfo : EIATTR_REGCOUNT
	.align		4
        /*0000*/ 	.byte	0x04, 0x2f
        /*0002*/ 	.short	(.L_1 - .L_0)
	.align		4
.L_0:
        /*0004*/ 	.word	index@(_Z23wmma_stress_kernel_bf16Pfi)
        /*0008*/ 	.word	0x00000012


	//----- nvinfo : EIATTR_FRAME_SIZE
	.align		4
.L_1:
        /*000c*/ 	.byte	0x04, 0x11
        /*000e*/ 	.short	(.L_3 - .L_2)
	.align		4
.L_2:
        /*0010*/ 	.word	index@(_Z23wmma_stress_kernel_bf16Pfi)
        /*0014*/ 	.word	0x00000000


	//----- nvinfo : EIATTR_MIN_STACK_SIZE
	.align		4
.L_3:
        /*0018*/ 	.byte	0x04, 0x12
        /*001a*/ 	.short	(.L_5 - .L_4)
	.align		4
.L_4:
        /*001c*/ 	.word	index@(_Z23wmma_stress_kernel_bf16Pfi)
        /*0020*/ 	.word	0x00000000
.L_5:


//--------------------- .nv.compat                --------------------------
	.section	.nv.compat,"",@"SHT_CUDA_COMPAT_INFO"
	.align	4
        /*0000*/ 	.byte	0x02, 0x09, 0x00, 0x00, 0x02, 0x02, 0x01, 0x00, 0x02, 0x05, 0x05, 0x00, 0x03, 0x07, 0x01, 0x01
        /*0010*/ 	.byte	0x02, 0x03, 0x00, 0x00, 0x02, 0x06, 0x01, 0x00, 0x04, 0x0b, 0x08, 0x00, 0x09, 0x00, 0x00, 0x00
        /*0020*/ 	.byte	0x00, 0x00, 0x00, 0x00


//--------------------- .nv.info._Z23wmma_stress_kernel_bf16Pfi --------------------------
	.section	.nv.info._Z23wmma_stress_kernel_bf16Pfi,"",@"SHT_CUDA_INFO"
	.sectionflags	@""
	.align	4


	//----- nvinfo : EIATTR_CUDA_API_VERSION
	.align		4
        /*0000*/ 	.byte	0x04, 0x37
        /*0002*/ 	.short	(.L_7 - .L_6)
.L_6:
        /*0004*/ 	.word	0x00000082


	//----- nvinfo : EIATTR_KPARAM_INFO
	.align		4
.L_7:
        /*0008*/ 	.byte	0x04, 0x17
        /*000a*/ 	.short	(.L_9 - .L_8)
.L_8:
        /*000c*/ 	.word	0x00000000
        /*0010*/ 	.short	0x0001
        /*0012*/ 	.short	0x0008
        /*0014*/ 	.byte	0x00, 0xf0, 0x11, 0x00


	//----- nvinfo : EIATTR_KPARAM_INFO
	.align		4
.L_9:
        /*0018*/ 	.byte	0x04, 0x17
        /*001a*/ 	.short	(.L_11 - .L_10)
.L_10:
        /*001c*/ 	.word	0x00000000
        /*0020*/ 	.short	0x0000
        /*0022*/ 	.short	0x0000
        /*0024*/ 	.byte	0x00, 0xf5, 0x21, 0x00


	//----- nvinfo : EIATTR_SPARSE_MMA_MASK
	.align		4
.L_11:
        /*0028*/ 	.byte	0x03, 0x50
        /*002a*/ 	.short	0x0000


	//----- nvinfo : EIATTR_WMMA_USED
	.align		4
        /*002c*/ 	.byte	0x01, 0x2b
	.zero		2


	//----- nvinfo : EIATTR_MAXREG_COUNT
	.align		4
        /*0030*/ 	.byte	0x03, 0x1b
        /*0032*/ 	.short	0x00ff


	//----- nvinfo : EIATTR_MERCURY_ISA_VERSION
	.align		4
        /*0034*/ 	.byte	0x03, 0x5f
        /*0036*/ 	.short	0x0101


	//----- nvinfo : EIATTR_VRC_CTA_INIT_COUNT
	.align		4
        /*0038*/ 	.byte	0x02, 0x4a
	.zero		1
	.zero		1


	//----- nvinfo : EIATTR_EXIT_INSTR_OFFSETS
	.align		4
        /*003c*/ 	.byte	0x04, 0x1c
        /*003e*/ 	.short	(.L_13 - .L_12)


	//   ....[0]....
.L_12:
        /*0040*/ 	.word	0x00000080


	//   ....[1]....
        /*0044*/ 	.word	0x00007e00


	//   ....[2]....
        /*0048*/ 	.word	0x000082a0


	//   ....[3]....
        /*004c*/ 	.word	0x00008300


	//----- nvinfo : EIATTR_CBANK_PARAM_SIZE
	.align		4
.L_13:
        /*0050*/ 	.byte	0x03, 0x19
        /*0052*/ 	.short	0x000c


	//----- nvinfo : EIATTR_PARAM_CBANK
	.align		4
        /*0054*/ 	.byte	0x04, 0x0a
        /*0056*/ 	.short	(.L_15 - .L_14)
	.align		4
.L_14:
        /*0058*/ 	.word	index@(.nv.constant0._Z23wmma_stress_kernel_bf16Pfi)
        /*005c*/ 	.short	0x0380
        /*005e*/ 	.short	0x000c


	//----- nvinfo : EIATTR_SW_WAR
	.align		4
.L_15:
        /*0060*/ 	.byte	0x04, 0x36
        /*0062*/ 	.short	(.L_17 - .L_16)
.L_16:
        /*0064*/ 	.word	0x00000008
.L_17:


//--------------------- .nv.callgraph             --------------------------
	.section	.nv.callgraph,"",@"SHT_CUDA_CALLGRAPH"
	.align	4
	.sectionentsize	8
	.align		4
        /*0000*/ 	.word	0x00000000
	.align		4
        /*0004*/ 	.word	0xffffffff
	.align		4
        /*0008*/ 	.word	0x00000000
	.align		4
        /*000c*/ 	.word	0xfffffffe
	.align		4
        /*0010*/ 	.word	0x00000000
	.align		4
        /*0014*/ 	.word	0xfffffffd
	.align		4
        /*0018*/ 	.word	0x00000000
	.align		4
        /*001c*/ 	.word	0xfffffffc


//--------------------- .text._Z23wmma_stress_kernel_bf16Pfi --------------------------
	.section	.text._Z23wmma_stress_kernel_bf16Pfi,"ax",@progbits
	.align	128
        .global         _Z23wmma_stress_kernel_bf16Pfi
        .type           _Z23wmma_stress_kernel_bf16Pfi,@function
        .size           _Z23wmma_stress_kernel_bf16Pfi,(.L_x_1 - _Z23wmma_stress_kernel_bf16Pfi)
        .other          _Z23wmma_stress_kernel_bf16Pfi,@"STO_CUDA_ENTRY STV_DEFAULT"
_Z23wmma_stress_kernel_bf16Pfi:
.text._Z23wmma_stress_kernel_bf16Pfi:
[----:B------:R-:W-:Y:S01]  /*0000*/  LDC R1, c[0x0][0x37c] ;  /* 0x0000df00ff017b82 */ /* 0x000fe20000000800 */
[----:B------:R-:W0:Y:S01]  /*0010*/  S2R R0, SR_CTAID.X ;  /* 0x0000000000007919 */ /* 0x000e220000002500 */
[----:B------:R-:W0:Y:S01]  /*0020*/  LDCU UR4, c[0x0][0x360] ;  /* 0x00006c00ff0477ac */ /* 0x000e220008000800 */
[----:B------:R-:W0:Y:S01]  /*0030*/  S2R R3, SR_TID.X ;  /* 0x0000000000037919 */ /* 0x000e220000002100 */
[----:B------:R-:W1:Y:S01]  /*0040*/  LDCU UR5, c[0x0][0x388] ;  /* 0x00007100ff0577ac */ /* 0x000e620008000800 */
[----:B0-----:R-:W-:-:S05]  /*0050*/  IMAD R2, R0, UR4, R3 ;  /* 0x0000000400027c24 */ /* 0x001fca000f8e0203 */
[----:B------:R-:W-:-:S04]  /*0060*/  SHF.R.U32.HI R2, RZ, 0x5, R2 ;  /* 0x00000005ff027819 */ /* 0x000fc80000011602 */
[----:B-1----:R-:W-:-:S13]  /*0070*/  ISETP.GE.AND P0, PT, R2, UR5, PT ;  /* 0x0000000502007c0c */ /* 0x002fda000bf06270 */
[----:B------:R-:W-:Y:S05]  /*0080*/  @P0 EXIT ;  /* 0x000000000000094d */ /* 0x000fea0003800000 */
[----:B------:R-:W-:Y:S02]  /*0090*/  MOV R8, 0x3c243c24 ;  /* 0x3c243c2400087802 */ /* 0x000fe40000000f00 */
[----:B------:R-:W-:Y:S02]  /*00a0*/  MOV R9, 0x3c243c24 ;  /* 0x3c243c2400097802 */ /* 0x000fe40000000f00 */
[----:B------:R-:W-:Y:S02]  /*00b0*/  MOV R4, 0x3c243c24 ;  /* 0x3c243c2400047802 */ /* 0x000fe40000000f00 */
[----:B------:R-:W-:Y:S02]  /*00c0*/  MOV R5, 0x3c243c24 ;  /* 0x3c243c2400057802 */ /* 0x000fe40000000f00 */
[----:B------:R-:W-:Y:S02]  /*00d0*/  MOV R6, 0x3c243c24 ;  /* 0x3c243c2400067802 */ /* 0x000fe40000000f00 */
[----:B------:R-:W-:-:S02]  /*00e0*/  MOV R7, 0x3c243c24 ;  /* 0x3c243c2400077802 */ /* 0x000fc40000000f00 */
[----:B------:R-:W-:-:S05]  /*00f0*/  LOP3.LUT P0, RZ, R3, 0x1f, RZ, 0xc0, !PT ;  /* 0x0000001f03ff7812 */ /* 0x000fca000780c0ff */
[----:B------:R-:W-:-:S15]  /*0100*/  HMMA.16816.F32.BF16 R12, R4, R8, RZ ;  /* 0x00000008040c723c */ /* 0x000fde00000418ff */
[----:B------:R-:W-:-:S05]  /*0110*/  NOP ;  /* 0x0000000000007918 */ /* 0x000fca0000000000 */
[----:B------:R-:W-:-:S15]  /*0120*/  HMMA.16816.F32.BF16 R12, R4, R8, R12 ;  /* 0x00000008040c723c */ /* 0x000fde000004180c */
        /* <DEDUP_REMOVED lines=1995> */
[----:B------:R-:W-:Y:S01]  /*7de0*/  HMMA.16816.F32.BF16 R4, R4, R8, R12 ;  /* 0x000000080404723c */ /* 0x000fe2000004180c */
[----:B------:R-:W-:-:S04]  /*7df0*/  NOP ;  /* 0x0000000000007918 */ /* 0x000fc80000000000 */
[----:B------:R-:W-:-:S15]  /*7e00*/  @P0 EXIT ;  /* 0x000000000000094d */ /* 0x000fde0003800000 */
[----:B------:R-:W0:Y:S01]  /*7e10*/  S2R R9, SR_LANEID ;  /* 0x0000000000097919 */ /* 0x000e220000000000 */
[----:B------:R-:W-:Y:S01]  /*7e20*/  ISETP.NE.AND P0, PT, R3, RZ, PT ;  /* 0x000000ff0300720c */ /* 0x000fe20003f05270 */
[C---:B------:R-:W-:Y:S01]  /*7e30*/  FADD R3, R4.reuse, R4 ;  /* 0x0000000404037221 */ /* 0x040fe20000000000 */
[----:B------:R-:W-:Y:S01]  /*7e40*/  FADD R8, R5, R5 ;  /* 0x0000000505087221 */ /* 0x000fe20000000000 */
[----:B------:R-:W-:Y:S01]  /*7e50*/  FADD R10, R7, R7 ;  /* 0x00000007070a7221 */ /* 0x000fe20000000000 */
[----:B------:R-:W1:Y:S01]  /*7e60*/  S2UR UR5, SR_CgaCtaId ;  /* 0x00000000000579c3 */ /* 0x000e620000008800 */
[C---:B------:R-:W-:Y:S01]  /*7e70*/  FADD R3, R4.reuse, R3 ;  /* 0x0000000304037221 */ /* 0x040fe20000000000 */
[----:B------:R-:W-:Y:S01]  /*7e80*/  FADD R8, R5, R8 ;  /* 0x0000000805087221 */ /* 0x000fe20000000000 */
[----:B------:R-:W-:Y:S01]  /*7e90*/  FADD R10, R7, R10 ;  /* 0x0000000a070a7221 */ /* 0x000fe20000000000 */
[----:B------:R-:W-:Y:S01]  /*7ea0*/  UMOV UR4, 0x400 ;  /* 0x0000040000047882 */ /* 0x000fe20000000000 */
[----:B------:R-:W-:Y:S01]  /*7eb0*/  FADD R3, R4, R3 ;  /* 0x0000000304037221 */ /* 0x000fe20000000000 */
[----:B------:R-:W-:Y:S01]  /*7ec0*/  FADD R8, R5, R8 ;  /* 0x0000000805087221 */ /* 0x000fe20000000000 */
[----:B------:R-:W-:-:S02]  /*7ed0*/  FADD R10, R7, R10 ;  /* 0x0000000a070a7221 */ /* 0x000fc40000000000 */
[C---:B------:R-:W-:Y:S01]  /*7ee0*/  FADD R3, R4.reuse, R3 ;  /* 0x0000000304037221 */ /* 0x040fe20000000000 */
[----:B------:R-:W-:Y:S01]  /*7ef0*/  FADD R8, R5, R8 ;  /* 0x0000000805087221 */ /* 0x000fe20000000000 */
[----:B------:R-:W-:Y:S02]  /*7f00*/  FADD R10, R7, R10 ;  /* 0x0000000a070a7221 */ /* 0x000fe40000000000 */
[C---:B------:R-:W-:Y:S01]  /*7f10*/  FADD R3, R4.reuse, R3 ;  /* 0x0000000304037221 */ /* 0x040fe20000000000 */
[----:B------:R-:W-:Y:S01]  /*7f20*/  FADD R8, R5, R8 ;  /* 0x0000000805087221 */ /* 0x000fe20000000000 */
[----:B------:R-:W-:Y:S02]  /*7f30*/  FADD R10, R7, R10 ;  /* 0x0000000a070a7221 */ /* 0x000fe40000000000 */
[----:B------:R-:W-:Y:S01]  /*7f40*/  FADD R3, R4, R3 ;  /* 0x0000000304037221 */ /* 0x000fe20000000000 */
[----:B------:R-:W-:Y:S01]  /*7f50*/  FADD R8, R5, R8 ;  /* 0x0000000805087221 */ /* 0x000fe20000000000 */
[----:B------:R-:W-:-:S02]  /*7f60*/  FADD R10, R7, R10 ;  /* 0x0000000a070a7221 */ /* 0x000fc40000000000 */
[C---:B------:R-:W-:Y:S01]  /*7f70*/  FADD R3, R4.reuse, R3 ;  /* 0x0000000304037221 */ /* 0x040fe20000000000 */
[----:B------:R-:W-:Y:S01]  /*7f80*/  FADD R8, R5, R8 ;  /* 0x0000000805087221 */ /* 0x000fe20000000000 */
[----:B------:R-:W-:Y:S01]  /*7f90*/  FADD R10, R7, R10 ;  /* 0x0000000a070a7221 */ /* 0x000fe20000000000 */
[----:B-1----:R-:W-:Y:S01]  /*7fa0*/  ULEA UR4, UR5, UR4, 0x18 ;  /* 0x0000000405047291 */ /* 0x002fe2000f8ec0ff */
[C---:B------:R-:W-:Y:S01]  /*7fb0*/  FADD R3, R4.reuse, R3 ;  /* 0x0000000304037221 */ /* 0x040fe20000000000 */
[----:B------:R-:W-:Y:S01]  /*7fc0*/  FADD R8, R5, R8 ;  /* 0x0000000805087221 */ /* 0x000fe20000000000 */
[----:B0-----:R-:W-:Y:S01]  /*7fd0*/  SHF.R.U32.HI R2, RZ, 0x2, R9 ;  /* 0x00000002ff027819 */ /* 0x001fe20000011609 */
[----:B------:R-:W-:Y:S01]  /*7fe0*/  FADD R10, R7, R10 ;  /* 0x0000000a070a7221 */ /* 0x000fe20000000000 */
[----:B------:R-:W-:Y:S01]  /*7ff0*/  LOP3.LUT R9, R9, 0x3, RZ, 0xc0, !PT ;  /* 0x0000000309097812 */ /* 0x000fe200078ec0ff */
[----:B------:R-:W-:Y:S01]  /*8000*/  FADD R3, R4, R3 ;  /* 0x0000000304037221 */ /* 0x000fe20000000000 */
[----:B------:R-:W-:Y:S01]  /*8010*/  FADD R8, R5, R8 ;  /* 0x0000000805087221 */ /* 0x000fe20000000000 */
[----:B------:R-:W-:Y:S01]  /*8020*/  FADD R10, R7, R10 ;  /* 0x0000000a070a7221 */ /* 0x000fe20000000000 */
[----:B------:R-:W-:Y:S01]  /*8030*/  LEA R2, R2, R9, 0x3 ;  /* 0x0000000902027211 */ /* 0x000fe200078e18ff */
[----:B------:R-:W-:Y:S01]  /*8040*/  FADD R9, R6, R6 ;  /* 0x0000000606097221 */ /* 0x000fe20000000000 */
        /* <DEDUP_REMOVED lines=22> */
[----:B------:R-:W-:Y:S01]  /*81b0*/  LEA R2, R2, UR4, 0x3 ;  /* 0x0000000402027c11 */ /* 0x000fe2000f8e18ff */
[----:B------:R-:W-:Y:S01]  /*81c0*/  FADD R9, R6, R9 ;  /* 0x0000000906097221 */ /* 0x000fe20000000000 */
[----:B------:R-:W-:-:S03]  /*81d0*/  FADD R7, R7, R10 ;  /* 0x0000000a07077221 */ /* 0x000fc60000000000 */
[C---:B------:R-:W-:Y:S01]  /*81e0*/  FADD R9, R6.reuse, R9 ;  /* 0x0000000906097221 */ /* 0x040fe20000000000 */
[----:B------:R0:W-:Y:S03]  /*81f0*/  STS.64 [R2], R4 ;  /* 0x0000000402007388 */ /* 0x0001e60000000a00 */
[C---:B------:R-:W-:Y:S01]  /*8200*/  FADD R9, R6.reuse, R9 ;  /* 0x0000000906097221 */ /* 0x040fe20000000000 */
[----:B------:R0:W-:Y:S03]  /*8210*/  STS.64 [R2+0x20], R4 ;  /* 0x0000200402007388 */ /* 0x0001e60000000a00 */
[----:B------:R-:W-:-:S04]  /*8220*/  FADD R9, R6, R9 ;  /* 0x0000000906097221 */ /* 0x000fc80000000000 */
[----:B------:R-:W-:-:S04]  /*8230*/  FADD R9, R6, R9 ;  /* 0x0000000906097221 */ /* 0x000fc80000000000 */
[----:B------:R-:W-:-:S04]  /*8240*/  FADD R9, R6, R9 ;  /* 0x0000000906097221 */ /* 0x000fc80000000000 */
[----:B------:R-:W-:-:S04]  /*8250*/  FADD R9, R6, R9 ;  /* 0x0000000906097221 */ /* 0x000fc80000000000 */
[----:B------:R-:W-:-:S04]  /*8260*/  FADD R9, R6, R9 ;  /* 0x0000000906097221 */ /* 0x000fc80000000000 */
[----:B------:R-:W-:-:S05]  /*8270*/  FADD R6, R6, R9 ;  /* 0x0000000906067221 */ /* 0x000fca0000000000 */
[----:B------:R0:W-:Y:S04]  /*8280*/  STS.64 [R2+0x200], R6 ;  /* 0x0002000602007388 */ /* 0x0001e80000000a00 */
[----:B------:R0:W-:Y:S01]  /*8290*/  STS.64 [R2+0x220], R6 ;  /* 0x0002200602007388 */ /* 0x0001e20000000a00 */
[----:B------:R-:W-:Y:S05]  /*82a0*/  @P0 EXIT ;  /* 0x000000000000094d */ /* 0x000fea0003800000 */
[----:B0-----:R-:W0:Y:S01]  /*82b0*/  LDS R5, [UR4] ;  /* 0x00000004ff057984 */ /* 0x001e220008000800 */
[----:B------:R-:W1:Y:S01]  /*82c0*/  LDC.64 R2, c[0x0][0x380] ;  /* 0x0000e000ff027b82 */ /* 0x000e620000000a00 */
[----:B------:R-:W0:Y:S01]  /*82d0*/  LDCU.64 UR6, c[0x0][0x358] ;  /* 0x00006b00ff0677ac */ /* 0x000e220008000a00 */
[----:B-1----:R-:W-:-:S05]  /*82e0*/  IMAD.WIDE.U32 R2, R0, 0x4, R2 ;  /* 0x0000000400027825 */ /* 0x002fca00078e0002 */
[----:B0-----:R-:W-:Y:S01]  /*82f0*/  STG.E desc[UR6][R2.64], R5 ;  /* 0x0000000502007986 */ /* 0x001fe2000c101906 */
[----:B------:R-:W-:Y:S05]  /*8300*/  EXIT ;  /* 0x000000000000794d */ /* 0x000fea0003800000 */
.L_x_0:
[----:B------:R-:W-:-:S00]  /*8310*/  BRA `(.L_x_0) ;  /* 0xfffffffc00fc7947 */ /* 0x000fc0000383ffff */
[----:B------:R-:W-:-:S00]  /*8320*/  NOP ;  /* 0x0000000000007918 */ /* 0x000fc00000000000 */
        /* <DEDUP_REMOVED lines=13> */
.L_x_1:


//--------------------- .nv.shared._Z23wmma_stress_kernel_bf16Pfi --------------------------
	.section	.nv.shared._Z23wmma_stress_kernel_bf16Pfi,"aw",@nobits
	.sectionflags	@""
	.align	4
.nv.shared._Z23wmma_stress_kernel_bf16Pfi:
	.zero		2048


//--------------------- .nv.shared.reserved.0     --------------------------
	.section	.nv.shared.reserved.0,"aw",@nobits
	.weak		__nv_reservedSMEM_offset_0_alias
	.size		__nv_reservedSMEM_offset_0_alias, 0, 64
	.other		__nv_reservedSMEM_offset_0_alias,@"STO_CUDA_RESERVED_SHARED STV_DEFAULT"
__nv_reservedSMEM_offset_0_alias:
	.zero		0
	.zero		64


//--------------------- .nv.constant0._Z23wmma_stress_kernel_bf16Pfi --------------------------
	.section	.nv.constant0._Z23wmma_stress_kernel_bf16Pfi,"a",@progbits
	.sectionflags	@""
	.align	4
.nv.constant0._Z23wmma_stress_kernel_bf16Pfi:
	.zero		908


//--------------------- SYMBOLS --------------------------

	.type		.nv.reservedSmem.offset0,@object
	.size		.nv.reservedSmem.offset0,0x4
	.type		.nv.reservedSmem.cap,@object
	.size		.nv.reservedSmem.cap,0x4
